//
// Generated by NVIDIA NVVM Compiler
//
// Compiler Build ID: CL-36424714
// Cuda compilation tools, release 13.0, V13.0.88
// Based on NVVM 20.0.0
//

.version 9.0
.target sm_100
.address_size 64

	// .globl	_Z8InitDataPi

.visible .entry _Z8InitDataPi(
	.param .u64 .ptr .align 1 _Z8InitDataPi_param_0
)
{
	.reg .b32 	%r<4>;
	.reg .b64 	%rd<5>;

	ld.param.u64 	%rd1, [_Z8InitDataPi_param_0];
	cvta.to.global.u64 	%rd2, %rd1;
	mov.u32 	%r1, %tid.x;
	mul.wide.u32 	%rd3, %r1, 4;
	add.s64 	%rd4, %rd2, %rd3;
	ld.global.u32 	%r2, [%rd4];
	add.s32 	%r3, %r2, %r1;
	st.global.u32 	[%rd4], %r3;
	ret;

}


// ===== COMPILED SASS (sm_100) =====

	.target	sm_100

	.elftype	@"ET_EXEC"


//--------------------- .note.nv.tkinfo           --------------------------
	.section	.note.nv.tkinfo,"",@"SHT_NOTE"
	.sectionflags	@"SHF_NOTE_NV_TKINFO"
	.tkinfo
        /*0018*/ 	.word	0x00000002
        /*0030*/ 	.string	""
        /*0030*/ 	.string	"ptxas"
        /*0030*/ 	.string	"Cuda compilation tools, release 13.0, V13.0.88"
        /*0030*/ 	.string	"Build cuda_13.0.r13.0/compiler.36424714_0"
        /*0030*/ 	.string	"-arch sm_100 -m 64 "



//--------------------- .note.nv.cuinfo           --------------------------
	.section	.note.nv.cuinfo,"",@"SHT_NOTE"
	.sectionflags	@"SHF_NOTE_NV_CUINFO"
        /*0018*/ 	.short	0x0002
        /*001a*/ 	.short	0x0064
        /*001c*/ 	.short	0x0082
	.zero		2


//--------------------- .nv.info                  --------------------------
	.section	.nv.info,"",@"SHT_CUDA_INFO"
	.align	4


	//----- nvinfo : EIATTR_REGCOUNT
	.align		4
        /*0000*/ 	.byte	0x04, 0x2f
        /*0002*/ 	.short	(.L_1 - .L_0)
	.align		4
.L_0:
        /*0004*/ 	.word	index@(_Z8InitDataPi)
        /*0008*/ 	.word	0x00000008


	//----- nvinfo : EIATTR_FRAME_SIZE
	.align		4
.L_1:
        /*000c*/ 	.byte	0x04, 0x11
        /*000e*/ 	.short	(.L_3 - .L_2)
	.align		4
.L_2:
        /*0010*/ 	.word	index@(_Z8InitDataPi)
        /*0014*/ 	.word	0x00000000


	//----- nvinfo : EIATTR_MIN_STACK_SIZE
	.align		4
.L_3:
        /*0018*/ 	.byte	0x04, 0x12
        /*001a*/ 	.short	(.L_5 - .L_4)
	.align		4
.L_4:
        /*001c*/ 	.word	index@(_Z8InitDataPi)
        /*0020*/ 	.word	0x00000000
.L_5:


//--------------------- .nv.compat                --------------------------
	.section	.nv.compat,"",@"SHT_CUDA_COMPAT_INFO"
	.align	4
        /*0000*/ 	.byte	0x02, 0x09, 0x00, 0x00, 0x02, 0x02, 0x01, 0x00, 0x02, 0x05, 0x05, 0x00, 0x03, 0x07, 0x01, 0x01
        /*0010*/ 	.byte	0x02, 0x03, 0x00, 0x00, 0x02, 0x06, 0x01, 0x00, 0x04, 0x0b, 0x08, 0x00, 0x09, 0x00, 0x00, 0x00
        /*0020*/ 	.byte	0x00, 0x00, 0x00, 0x00


//--------------------- .nv.info._Z8InitDataPi    --------------------------
	.section	.nv.info._Z8InitDataPi,"",@"SHT_CUDA_INFO"
	.sectionflags	@""
	.align	4


	//----- nvinfo : EIATTR_CUDA_API_VERSION
	.align		4
        /*0000*/ 	.byte	0x04, 0x37
        /*0002*/ 	.short	(.L_7 - .L_6)
.L_6:
        /*0004*/ 	.word	0x00000082


	//----- nvinfo : EIATTR_KPARAM_INFO
	.align		4
.L_7:
        /*0008*/ 	.byte	0x04, 0x17
        /*000a*/ 	.short	(.L_9 - .L_8)
.L_8:
        /*000c*/ 	.word	0x00000000
        /*0010*/ 	.short	0x0000
        /*0012*/ 	.short	0x0000
        /*0014*/ 	.byte	0x00, 0xf5, 0x21, 0x00


	//----- nvinfo : EIATTR_SPARSE_MMA_MASK
	.align		4
.L_9:
        /*0018*/ 	.byte	0x03, 0x50
        /*001a*/ 	.short	0x0000


	//----- nvinfo : EIATTR_MAXREG_COUNT
	.align		4
        /*001c*/ 	.byte	0x03, 0x1b
        /*001e*/ 	.short	0x00ff


	//----- nvinfo : EIATTR_MERCURY_ISA_VERSION
	.align		4
        /*0020*/ 	.byte	0x03, 0x5f
        /*0022*/ 	.short	0x0101


	//----- nvinfo : EIATTR_VRC_CTA_INIT_COUNT
	.align		4
        /*0024*/ 	.byte	0x02, 0x4a
	.zero		1
	.zero		1


	//----- nvinfo : EIATTR_EXIT_INSTR_OFFSETS
	.align		4
        /*0028*/ 	.byte	0x04, 0x1c
        /*002a*/ 	.short	(.L_11 - .L_10)


	//   ....[0]....
.L_10:
        /*002c*/ 	.word	0x00000080


	//----- nvinfo : EIATTR_CBANK_PARAM_SIZE
	.align		4
.L_11:
        /*0030*/ 	.byte	0x03, 0x19
        /*0032*/ 	.short	0x0008


	//----- nvinfo : EIATTR_PARAM_CBANK
	.align		4
        /*0034*/ 	.byte	0x04, 0x0a
        /*0036*/ 	.short	(.L_13 - .L_12)
	.align		4
.L_12:
        /*0038*/ 	.word	index@(.nv.constant0._Z8InitDataPi)
        /*003c*/ 	.short	0x0380
        /*003e*/ 	.short	0x0008


	//----- nvinfo : EIATTR_SW_WAR
	.align		4
.L_13:
        /*0040*/ 	.byte	0x04, 0x36
        /*0042*/ 	.short	(.L_15 - .L_14)
.L_14:
        /*0044*/ 	.word	0x00000008
.L_15:


//--------------------- .nv.callgraph             --------------------------
	.section	.nv.callgraph,"",@"SHT_CUDA_CALLGRAPH"
	.align	4
	.sectionentsize	8
	.align		4
        /*0000*/ 	.word	0x00000000
	.align		4
        /*0004*/ 	.word	0xffffffff
	.align		4
        /*0008*/ 	.word	0x00000000
	.align		4
        /*000c*/ 	.word	0xfffffffe
	.align		4
        /*0010*/ 	.word	0x00000000
	.align		4
        /*0014*/ 	.word	0xfffffffd
	.align		4
        /*0018*/ 	.word	0x00000000
	.align		4
        /*001c*/ 	.word	0xfffffffc


//--------------------- .text._Z8InitDataPi       --------------------------
	.section	.text._Z8InitDataPi,"ax",@progbits
	.align	128
        .global         _Z8InitDataPi
        .type           _Z8InitDataPi,@function
        .size           _Z8InitDataPi,(.L_x_1 - _Z8InitDataPi)
        .other          _Z8InitDataPi,@"STO_CUDA_ENTRY STV_DEFAULT"
_Z8InitDataPi:
.text._Z8InitDataPi:
[----:B------:R-:W-:Y:S01]  /*0000*/  LDC R1, c[0x0][0x37c] ;  /* 0x0000df00ff017b82 */ /* 0x000fe20000000800 */
[----:B------:R-:W0:Y:S07]  /*0010*/  S2R R5, SR_TID.X ;  /* 0x0000000000057919 */ /* 0x000e2e0000002100 */
[----:B------:R-:W0:Y:S01]  /*0020*/  LDC.64 R2, c[0x0][0x380] ;  /* 0x0000e000ff027b82 */ /* 0x000e220000000a00 */
[----:B------:R-:W1:Y:S01]  /*0030*/  LDCU.64 UR4, c[0x0][0x358] ;  /* 0x00006b00ff0477ac */ /* 0x000e620008000a00 */
[----:B0-----:R-:W-:-:S05]  /*0040*/  IMAD.WIDE.U32 R2, R5, 0x4, R2 ;  /* 0x0000000405027825 */ /* 0x001fca00078e0002 */
[----:B-1----:R-:W2:Y:S02]  /*0050*/  LDG.E R0, desc[UR4][R2.64] ;  /* 0x0000000402007981 */ /* 0x002ea4000c1e1900 */
[----:B--2---:R-:W-:-:S05]  /*0060*/  IADD3 R5, PT, PT, R0, R5, RZ ;  /* 0x0000000500057210 */ /* 0x004fca0007ffe0ff */
[----:B------:R-:W-:Y:S01]  /*0070*/  STG.E desc[UR4][R2.64], R5 ;  /* 0x0000000502007986 */ /* 0x000fe2000c101904 */
[----:B------:R-:W-:Y:S05]  /*0080*/  EXIT ;  /* 0x000000000000794d */ /* 0x000fea0003800000 */
.L_x_0:
[----:B------:R-:W-:-:S00]  /*0090*/  BRA `(.L_x_0) ;  /* 0xfffffffc00fc7947 */ /* 0x000fc0000383ffff */
[----:B------:R-:W-:-:S00]  /*00a0*/  NOP ;  /* 0x0000000000007918 */ /* 0x000fc00000000000 */
        /* <DEDUP_REMOVED lines=13> */
.L_x_1:


//--------------------- .nv.shared.reserved.0     --------------------------
	.section	.nv.shared.reserved.0,"aw",@nobits
	.weak		__nv_reservedSMEM_offset_0_alias
	.size		__nv_reservedSMEM_offset_0_alias, 0, 64
	.other		__nv_reservedSMEM_offset_0_alias,@"STO_CUDA_RESERVED_SHARED STV_DEFAULT"
__nv_reservedSMEM_offset_0_alias:
	.zero		0
	.zero		64


//--------------------- .nv.constant0._Z8InitDataPi --------------------------
	.section	.nv.constant0._Z8InitDataPi,"a",@progbits
	.sectionflags	@""
	.align	4
.nv.constant0._Z8InitDataPi:
	.zero		904


//--------------------- SYMBOLS --------------------------

	.type		.nv.reservedSmem.offset0,@object
	.size		.nv.reservedSmem.offset0,0x4
